//
// Generated by NVIDIA NVVM Compiler
//
// Compiler Build ID: CL-36424714
// Cuda compilation tools, release 13.0, V13.0.88
// Based on NVVM 20.0.0
//

.version 9.0
.target sm_100
.address_size 64

	// .globl	_Z9transposePdS_i
// _ZZ9transposePdS_iE11temp_matrix has been demoted

.visible .entry _Z9transposePdS_i(
	.param .u64 .ptr .align 1 _Z9transposePdS_i_param_0,
	.param .u64 .ptr .align 1 _Z9transposePdS_i_param_1,
	.param .u32 _Z9transposePdS_i_param_2
)
{
	.reg .b32 	%r<17>;
	.reg .b64 	%rd<9>;
	.reg .b64 	%fd<3>;
	// demoted variable
	.shared .align 8 .b8 _ZZ9transposePdS_iE11temp_matrix[512];
	ld.param.u64 	%rd1, [_Z9transposePdS_i_param_0];
	ld.param.u64 	%rd2, [_Z9transposePdS_i_param_1];
	ld.param.u32 	%r1, [_Z9transposePdS_i_param_2];
	cvta.to.global.u64 	%rd3, %rd2;
	cvta.to.global.u64 	%rd4, %rd1;
	mov.u32 	%r2, %ctaid.x;
	mov.u32 	%r3, %ntid.x;
	mov.u32 	%r4, %tid.x;
	mad.lo.s32 	%r5, %r2, %r3, %r4;
	mov.u32 	%r6, %ctaid.y;
	mov.u32 	%r7, %ntid.y;
	mov.u32 	%r8, %tid.y;
	mad.lo.s32 	%r9, %r6, %r7, %r8;
	mad.lo.s32 	%r10, %r1, %r9, %r5;
	mul.wide.s32 	%rd5, %r10, 8;
	add.s64 	%rd6, %rd4, %rd5;
	ld.global.f64 	%fd1, [%rd6];
	shl.b32 	%r11, %r4, 6;
	mov.u32 	%r12, _ZZ9transposePdS_iE11temp_matrix;
	add.s32 	%r13, %r12, %r11;
	shl.b32 	%r14, %r8, 3;
	add.s32 	%r15, %r13, %r14;
	st.shared.f64 	[%r15], %fd1;
	bar.sync 	0;
	ld.shared.f64 	%fd2, [%r15];
	mad.lo.s32 	%r16, %r1, %r5, %r9;
	mul.wide.s32 	%rd7, %r16, 8;
	add.s64 	%rd8, %rd3, %rd7;
	st.global.f64 	[%rd8], %fd2;
	ret;

}


// ===== COMPILED SASS (sm_100) =====

	.target	sm_100

	.elftype	@"ET_EXEC"


//--------------------- .note.nv.tkinfo           --------------------------
	.section	.note.nv.tkinfo,"",@"SHT_NOTE"
	.sectionflags	@"SHF_NOTE_NV_TKINFO"
	.tkinfo
        /*0018*/ 	.word	0x00000002
        /*0030*/ 	.string	""
        /*0030*/ 	.string	"ptxas"
        /*0030*/ 	.string	"Cuda compilation tools, release 13.0, V13.0.88"
        /*0030*/ 	.string	"Build cuda_13.0.r13.0/compiler.36424714_0"
        /*0030*/ 	.string	"-arch sm_100 -m 64 "



//--------------------- .note.nv.cuinfo           --------------------------
	.section	.note.nv.cuinfo,"",@"SHT_NOTE"
	.sectionflags	@"SHF_NOTE_NV_CUINFO"
        /*0018*/ 	.short	0x0002
        /*001a*/ 	.short	0x0064
        /*001c*/ 	.short	0x0082
	.zero		2


//--------------------- .nv.info                  --------------------------
	.section	.nv.info,"",@"SHT_CUDA_INFO"
	.align	4


	//----- nvinfo : EIATTR_REGCOUNT
	.align		4
        /*0000*/ 	.byte	0x04, 0x2f
        /*0002*/ 	.short	(.L_1 - .L_0)
	.align		4
.L_0:
        /*0004*/ 	.word	index@(_Z9transposePdS_i)
        /*0008*/ 	.word	0x0000000e


	//----- nvinfo : EIATTR_FRAME_SIZE
	.align		4
.L_1:
        /*000c*/ 	.byte	0x04, 0x11
        /*000e*/ 	.short	(.L_3 - .L_2)
	.align		4
.L_2:
        /*0010*/ 	.word	index@(_Z9transposePdS_i)
        /*0014*/ 	.word	0x00000000


	//----- nvinfo : EIATTR_MIN_STACK_SIZE
	.align		4
.L_3:
        /*0018*/ 	.byte	0x04, 0x12
        /*001a*/ 	.short	(.L_5 - .L_4)
	.align		4
.L_4:
        /*001c*/ 	.word	index@(_Z9transposePdS_i)
        /*0020*/ 	.word	0x00000000
.L_5:


//--------------------- .nv.compat                --------------------------
	.section	.nv.compat,"",@"SHT_CUDA_COMPAT_INFO"
	.align	4
        /*0000*/ 	.byte	0x02, 0x09, 0x00, 0x00, 0x02, 0x02, 0x01, 0x00, 0x02, 0x05, 0x05, 0x00, 0x03, 0x07, 0x01, 0x01
        /*0010*/ 	.byte	0x02, 0x03, 0x00, 0x00, 0x02, 0x06, 0x01, 0x00, 0x04, 0x0b, 0x08, 0x00, 0x09, 0x00, 0x00, 0x00
        /*0020*/ 	.byte	0x00, 0x00, 0x00, 0x00


//--------------------- .nv.info._Z9transposePdS_i --------------------------
	.section	.nv.info._Z9transposePdS_i,"",@"SHT_CUDA_INFO"
	.sectionflags	@""
	.align	4


	//----- nvinfo : EIATTR_CUDA_API_VERSION
	.align		4
        /*0000*/ 	.byte	0x04, 0x37
        /*0002*/ 	.short	(.L_7 - .L_6)
.L_6:
        /*0004*/ 	.word	0x00000082


	//----- nvinfo : EIATTR_KPARAM_INFO
	.align		4
.L_7:
        /*0008*/ 	.byte	0x04, 0x17
        /*000a*/ 	.short	(.L_9 - .L_8)
.L_8:
        /*000c*/ 	.word	0x00000000
        /*0010*/ 	.short	0x0002
        /*0012*/ 	.short	0x0010
        /*0014*/ 	.byte	0x00, 0xf0, 0x11, 0x00


	//----- nvinfo : EIATTR_KPARAM_INFO
	.align		4
.L_9:
        /*0018*/ 	.byte	0x04, 0x17
        /*001a*/ 	.short	(.L_11 - .L_10)
.L_10:
        /*001c*/ 	.word	0x00000000
        /*0020*/ 	.short	0x0001
        /*0022*/ 	.short	0x0008
        /*0024*/ 	.byte	0x00, 0xf5, 0x21, 0x00


	//----- nvinfo : EIATTR_KPARAM_INFO
	.align		4
.L_11:
        /*0028*/ 	.byte	0x04, 0x17
        /*002a*/ 	.short	(.L_13 - .L_12)
.L_12:
        /*002c*/ 	.word	0x00000000
        /*0030*/ 	.short	0x0000
        /*0032*/ 	.short	0x0000
        /*0034*/ 	.byte	0x00, 0xf5, 0x21, 0x00


	//----- nvinfo : EIATTR_SPARSE_MMA_MASK
	.align		4
.L_13:
        /*0038*/ 	.byte	0x03, 0x50
        /*003a*/ 	.short	0x0000


	//----- nvinfo : EIATTR_MAXREG_COUNT
	.align		4
        /*003c*/ 	.byte	0x03, 0x1b
        /*003e*/ 	.short	0x00ff


	//----- nvinfo : EIATTR_NUM_BARRIERS
	.align		4
        /*0040*/ 	.byte	0x02, 0x4c
        /*0042*/ 	.byte	0x01
	.zero		1


	//----- nvinfo : EIATTR_MERCURY_ISA_VERSION
	.align		4
        /*0044*/ 	.byte	0x03, 0x5f
        /*0046*/ 	.short	0x0101


	//----- nvinfo : EIATTR_VRC_CTA_INIT_COUNT
	.align		4
        /*0048*/ 	.byte	0x02, 0x4a
	.zero		1
	.zero		1


	//----- nvinfo : EIATTR_EXIT_INSTR_OFFSETS
	.align		4
        /*004c*/ 	.byte	0x04, 0x1c
        /*004e*/ 	.short	(.L_15 - .L_14)


	//   ....[0]....
.L_14:
        /*0050*/ 	.word	0x000001b0


	//----- nvinfo : EIATTR_CBANK_PARAM_SIZE
	.align		4
.L_15:
        /*0054*/ 	.byte	0x03, 0x19
        /*0056*/ 	.short	0x0014


	//----- nvinfo : EIATTR_PARAM_CBANK
	.align		4
        /*0058*/ 	.byte	0x04, 0x0a
        /*005a*/ 	.short	(.L_17 - .L_16)
	.align		4
.L_16:
        /*005c*/ 	.word	index@(.nv.constant0._Z9transposePdS_i)
        /*0060*/ 	.short	0x0380
        /*0062*/ 	.short	0x0014


	//----- nvinfo : EIATTR_SW_WAR
	.align		4
.L_17:
        /*0064*/ 	.byte	0x04, 0x36
        /*0066*/ 	.short	(.L_19 - .L_18)
.L_18:
        /*0068*/ 	.word	0x00000008
.L_19:


//--------------------- .nv.callgraph             --------------------------
	.section	.nv.callgraph,"",@"SHT_CUDA_CALLGRAPH"
	.align	4
	.sectionentsize	8
	.align		4
        /*0000*/ 	.word	0x00000000
	.align		4
        /*0004*/ 	.word	0xffffffff
	.align		4
        /*0008*/ 	.word	0x00000000
	.align		4
        /*000c*/ 	.word	0xfffffffe
	.align		4
        /*0010*/ 	.word	0x00000000
	.align		4
        /*0014*/ 	.word	0xfffffffd
	.align		4
        /*0018*/ 	.word	0x00000000
	.align		4
        /*001c*/ 	.word	0xfffffffc


//--------------------- .text._Z9transposePdS_i   --------------------------
	.section	.text._Z9transposePdS_i,"ax",@progbits
	.align	128
        .global         _Z9transposePdS_i
        .type           _Z9transposePdS_i,@function
        .size           _Z9transposePdS_i,(.L_x_1 - _Z9transposePdS_i)
        .other          _Z9transposePdS_i,@"STO_CUDA_ENTRY STV_DEFAULT"
_Z9transposePdS_i:
.text._Z9transposePdS_i:
[----:B------:R-:W-:Y:S01]  /*0000*/  LDC R1, c[0x0][0x37c] ;  /* 0x0000df00ff017b82 */ /* 0x000fe20000000800 */
[----:B------:R-:W0:Y:S07]  /*0010*/  S2R R7, SR_TID.X ;  /* 0x0000000000077919 */ /* 0x000e2e0000002100 */
[----:B------:R-:W0:Y:S01]  /*0020*/  LDC R0, c[0x0][0x360] ;  /* 0x0000d800ff007b82 */ /* 0x000e220000000800 */
[----:B------:R-:W1:Y:S01]  /*0030*/  LDCU UR8, c[0x0][0x390] ;  /* 0x00007200ff0877ac */ /* 0x000e620008000800 */
[----:B------:R-:W2:Y:S01]  /*0040*/  S2R R11, SR_TID.Y ;  /* 0x00000000000b7919 */ /* 0x000ea20000002200 */
[----:B------:R-:W3:Y:S05]  /*0050*/  LDCU.64 UR6, c[0x0][0x358] ;  /* 0x00006b00ff0677ac */ /* 0x000eea0008000a00 */
[----:B------:R-:W0:Y:S08]  /*0060*/  S2UR UR4, SR_CTAID.X ;  /* 0x00000000000479c3 */ /* 0x000e300000002500 */
[----:B------:R-:W2:Y:S08]  /*0070*/  S2UR UR5, SR_CTAID.Y ;  /* 0x00000000000579c3 */ /* 0x000eb00000002600 */
[----:B------:R-:W2:Y:S08]  /*0080*/  LDC R9, c[0x0][0x364] ;  /* 0x0000d900ff097b82 */ /* 0x000eb00000000800 */
[----:B------:R-:W4:Y:S01]  /*0090*/  LDC.64 R2, c[0x0][0x380] ;  /* 0x0000e000ff027b82 */ /* 0x000f220000000a00 */
[----:B0-----:R-:W-:-:S02]  /*00a0*/  IMAD R0, R0, UR4, R7 ;  /* 0x0000000400007c24 */ /* 0x001fc4000f8e0207 */
[----:B--2---:R-:W-:-:S04]  /*00b0*/  IMAD R9, R9, UR5, R11 ;  /* 0x0000000509097c24 */ /* 0x004fc8000f8e020b */
[----:B-1----:R-:W-:-:S04]  /*00c0*/  IMAD R5, R9, UR8, R0 ;  /* 0x0000000809057c24 */ /* 0x002fc8000f8e0200 */
[----:B----4-:R-:W-:-:S06]  /*00d0*/  IMAD.WIDE R2, R5, 0x8, R2 ;  /* 0x0000000805027825 */ /* 0x010fcc00078e0202 */
[----:B---3--:R-:W2:Y:S01]  /*00e0*/  LDG.E.64 R2, desc[UR6][R2.64] ;  /* 0x0000000602027981 */ /* 0x008ea2000c1e1b00 */
[----:B------:R-:W0:Y:S01]  /*00f0*/  S2UR UR5, SR_CgaCtaId ;  /* 0x00000000000579c3 */ /* 0x000e220000008800 */
[----:B------:R-:W-:Y:S01]  /*0100*/  UMOV UR4, 0x400 ;  /* 0x0000040000047882 */ /* 0x000fe20000000000 */
[----:B------:R-:W-:Y:S01]  /*0110*/  IMAD R9, R0, UR8, R9 ;  /* 0x0000000800097c24 */ /* 0x000fe2000f8e0209 */
[----:B0-----:R-:W-:-:S06]  /*0120*/  ULEA UR4, UR5, UR4, 0x18 ;  /* 0x0000000405047291 */ /* 0x001fcc000f8ec0ff */
[----:B------:R-:W-:Y:S02]  /*0130*/  LEA R4, R7, UR4, 0x6 ;  /* 0x0000000407047c11 */ /* 0x000fe4000f8e30ff */
[----:B------:R-:W0:Y:S02]  /*0140*/  LDC.64 R6, c[0x0][0x388] ;  /* 0x0000e200ff067b82 */ /* 0x000e240000000a00 */
[----:B------:R-:W-:Y:S01]  /*0150*/  LEA R11, R11, R4, 0x3 ;  /* 0x000000040b0b7211 */ /* 0x000fe200078e18ff */
[----:B0-----:R-:W-:-:S04]  /*0160*/  IMAD.WIDE R6, R9, 0x8, R6 ;  /* 0x0000000809067825 */ /* 0x001fc800078e0206 */
[----:B--2---:R-:W-:Y:S01]  /*0170*/  STS.64 [R11], R2 ;  /* 0x000000020b007388 */ /* 0x004fe20000000a00 */
[----:B------:R-:W-:Y:S06]  /*0180*/  BAR.SYNC.DEFER_BLOCKING 0x0 ;  /* 0x0000000000007b1d */ /* 0x000fec0000010000 */
[----:B------:R-:W0:Y:S04]  /*0190*/  LDS.64 R4, [R11] ;  /* 0x000000000b047984 */ /* 0x000e280000000a00 */
[----:B0-----:R-:W-:Y:S01]  /*01a0*/  STG.E.64 desc[UR6][R6.64], R4 ;  /* 0x0000000406007986 */ /* 0x001fe2000c101b06 */
[----:B------:R-:W-:Y:S05]  /*01b0*/  EXIT ;  /* 0x000000000000794d */ /* 0x000fea0003800000 */
.L_x_0:
[----:B------:R-:W-:-:S00]  /*01c0*/  BRA `(.L_x_0) ;  /* 0xfffffffc00fc7947 */ /* 0x000fc0000383ffff */
[----:B------:R-:W-:-:S00]  /*01d0*/  NOP ;  /* 0x0000000000007918 */ /* 0x000fc00000000000 */
        /* <DEDUP_REMOVED lines=10> */
.L_x_1:


//--------------------- .nv.shared._Z9transposePdS_i --------------------------
	.section	.nv.shared._Z9transposePdS_i,"aw",@nobits
	.sectionflags	@""
	.align	8
.nv.shared._Z9transposePdS_i:
	.zero		1536


//--------------------- .nv.shared.reserved.0     --------------------------
	.section	.nv.shared.reserved.0,"aw",@nobits
	.weak		__nv_reservedSMEM_offset_0_alias
	.size		__nv_reservedSMEM_offset_0_alias, 0, 64
	.other		__nv_reservedSMEM_offset_0_alias,@"STO_CUDA_RESERVED_SHARED STV_DEFAULT"
__nv_reservedSMEM_offset_0_alias:
	.zero		0
	.zero		64


//--------------------- .nv.constant0._Z9transposePdS_i --------------------------
	.section	.nv.constant0._Z9transposePdS_i,"a",@progbits
	.sectionflags	@""
	.align	4
.nv.constant0._Z9transposePdS_i:
	.zero		916


//--------------------- SYMBOLS --------------------------

	.type		.nv.reservedSmem.offset0,@object
	.size		.nv.reservedSmem.offset0,0x4
	.type		.nv.reservedSmem.cap,@object
	.size		.nv.reservedSmem.cap,0x4
